	.headerflags	@"EF_CUDA_TEXMODE_UNIFIED EF_CUDA_64BIT_ADDRESS EF_CUDA_ACCELERATORS EF_CUDA_SM90 EF_CUDA_VIRTUAL_SM(EF_CUDA_SM90)"
	.elftype	@"ET_EXEC"


//--------------------- .nv.info                  --------------------------
	.section	.nv.info,"",@"SHT_CUDA_INFO"
	.align	4


	//----- nvinfo : EIATTR_REGCOUNT
	.align		4
        /*0000*/ 	.byte	0x04, 0x2f
        /*0002*/ 	.short	(.L_3 - .L_2)
	.align		4
.L_2:
        /*0004*/ 	.word	index@(triton_poi_fused__native_batch_norm_legit_no_training_relu_6)
        /*0008*/ 	.word	0x00000011


	//----- nvinfo : EIATTR_MIN_STACK_SIZE
	.align		4
.L_3:
        /*000c*/ 	.byte	0x04, 0x12
        /*000e*/ 	.short	(.L_5 - .L_4)
	.align		4
.L_4:
        /*0010*/ 	.word	index@(triton_poi_fused__native_batch_norm_legit_no_training_relu_6)
        /*0014*/ 	.word	0x00000000


	//----- nvinfo : EIATTR_FRAME_SIZE
	.align		4
.L_5:
        /*0018*/ 	.byte	0x04, 0x11
        /*001a*/ 	.short	(.L_7 - .L_6)
	.align		4
.L_6:
        /*001c*/ 	.word	index@(triton_poi_fused__native_batch_norm_legit_no_training_relu_6)
        /*0020*/ 	.word	0x00000000


	//----- nvinfo : EIATTR_MIN_STACK_SIZE
	.align		4
.L_7:
        /*0024*/ 	.byte	0x04, 0x12
        /*0026*/ 	.short	(.L_9 - .L_8)
	.align		4
.L_8:
        /*0028*/ 	.word	index@(triton_poi_fused__native_batch_norm_legit_no_training_relu_6)
        /*002c*/ 	.word	0x00000000
.L_9:


//--------------------- .nv.info.triton_poi_fused__native_batch_norm_legit_no_training_relu_6 --------------------------
	.section	.nv.info.triton_poi_fused__native_batch_norm_legit_no_training_relu_6,"",@"SHT_CUDA_INFO"
	.sectionflags	@""
	.align	4


	//----- nvinfo : EIATTR_CUDA_API_VERSION
	.align		4
        /*0000*/ 	.byte	0x04, 0x37
        /*0002*/ 	.short	(.L_11 - .L_10)
.L_10:
        /*0004*/ 	.word	0x0000007c


	//----- nvinfo : EIATTR_KPARAM_INFO
	.align		4
.L_11:
        /*0008*/ 	.byte	0x04, 0x17
        /*000a*/ 	.short	(.L_13 - .L_12)
.L_12:
        /*000c*/ 	.word	0x00000000
        /*0010*/ 	.short	0x0006
        /*0012*/ 	.short	0x0030
        /*0014*/ 	.byte	0x00, 0xf0, 0x11, 0x00


	//----- nvinfo : EIATTR_KPARAM_INFO
	.align		4
.L_13:
        /*0018*/ 	.byte	0x04, 0x17
        /*001a*/ 	.short	(.L_15 - .L_14)
.L_14:
        /*001c*/ 	.word	0x00000000
        /*0020*/ 	.short	0x0005
        /*0022*/ 	.short	0x0028
        /*0024*/ 	.byte	0x00, 0xf4, 0x21, 0x00


	//----- nvinfo : EIATTR_KPARAM_INFO
	.align		4
.L_15:
        /*0028*/ 	.byte	0x04, 0x17
        /*002a*/ 	.short	(.L_17 - .L_16)
.L_16:
        /*002c*/ 	.word	0x00000000
        /*0030*/ 	.short	0x0004
        /*0032*/ 	.short	0x0020
        /*0034*/ 	.byte	0x00, 0xf4, 0x21, 0x00


	//----- nvinfo : EIATTR_KPARAM_INFO
	.align		4
.L_17:
        /*0038*/ 	.byte	0x04, 0x17
        /*003a*/ 	.short	(.L_19 - .L_18)
.L_18:
        /*003c*/ 	.word	0x00000000
        /*0040*/ 	.short	0x0003
        /*0042*/ 	.short	0x0018
        /*0044*/ 	.byte	0x00, 0xf4, 0x21, 0x00


	//----- nvinfo : EIATTR_KPARAM_INFO
	.align		4
.L_19:
        /*0048*/ 	.byte	0x04, 0x17
        /*004a*/ 	.short	(.L_21 - .L_20)
.L_20:
        /*004c*/ 	.word	0x00000000
        /*0050*/ 	.short	0x0002
        /*0052*/ 	.short	0x0010
        /*0054*/ 	.byte	0x00, 0xf4, 0x21, 0x00


	//----- nvinfo : EIATTR_KPARAM_INFO
	.align		4
.L_21:
        /*0058*/ 	.byte	0x04, 0x17
        /*005a*/ 	.short	(.L_23 - .L_22)
.L_22:
        /*005c*/ 	.word	0x00000000
        /*0060*/ 	.short	0x0001
        /*0062*/ 	.short	0x0008
        /*0064*/ 	.byte	0x00, 0xf4, 0x21, 0x00


	//----- nvinfo : EIATTR_KPARAM_INFO
	.align		4
.L_23:
        /*0068*/ 	.byte	0x04, 0x17
        /*006a*/ 	.short	(.L_25 - .L_24)
.L_24:
        /*006c*/ 	.word	0x00000000
        /*0070*/ 	.short	0x0000
        /*0072*/ 	.short	0x0000
        /*0074*/ 	.byte	0x00, 0xf4, 0x21, 0x00


	//----- nvinfo : EIATTR_SPARSE_MMA_MASK
	.align		4
.L_25:
        /*0078*/ 	.byte	0x03, 0x50
        /*007a*/ 	.short	0x0000


	//----- nvinfo : EIATTR_MAXREG_COUNT
	.align		4
        /*007c*/ 	.byte	0x03, 0x1b
        /*007e*/ 	.short	0x00ff


	//----- nvinfo : EIATTR_EXIT_INSTR_OFFSETS
	.align		4
        /*0080*/ 	.byte	0x04, 0x1c
        /*0082*/ 	.short	(.L_27 - .L_26)


	//   ....[0]....
.L_26:
        /*0084*/ 	.word	0x00000360


	//----- nvinfo : EIATTR_REQNTID
	.align		4
.L_27:
        /*0088*/ 	.byte	0x04, 0x10
        /*008a*/ 	.short	(.L_29 - .L_28)
.L_28:
        /*008c*/ 	.word	0x00000080
        /*0090*/ 	.word	0x00000001
        /*0094*/ 	.word	0x00000001


	//----- nvinfo : EIATTR_CBANK_PARAM_SIZE
	.align		4
.L_29:
        /*0098*/ 	.byte	0x03, 0x19
        /*009a*/ 	.short	0x0034


	//----- nvinfo : EIATTR_PARAM_CBANK
	.align		4
        /*009c*/ 	.byte	0x04, 0x0a
        /*009e*/ 	.short	(.L_31 - .L_30)
	.align		4
.L_30:
        /*00a0*/ 	.word	index@(.nv.constant0.triton_poi_fused__native_batch_norm_legit_no_training_relu_6)
        /*00a4*/ 	.short	0x0210
        /*00a6*/ 	.short	0x0034


	//----- nvinfo : EIATTR_SW_WAR
	.align		4
.L_31:
        /*00a8*/ 	.byte	0x04, 0x36
        /*00aa*/ 	.short	(.L_33 - .L_32)
.L_32:
        /*00ac*/ 	.word	0x00000008
.L_33:


//--------------------- .nv.callgraph             --------------------------
	.section	.nv.callgraph,"",@"SHT_CUDA_CALLGRAPH"
	.align	4
	.sectionentsize	8
	.align		4
        /*0000*/ 	.word	0x00000000
	.align		4
        /*0004*/ 	.word	0xffffffff
	.align		4
        /*0008*/ 	.word	0x00000000
	.align		4
        /*000c*/ 	.word	0xfffffffe
	.align		4
        /*0010*/ 	.word	0x00000000
	.align		4
        /*0014*/ 	.word	0xfffffffd
	.align		4
        /*0018*/ 	.word	0x00000000
	.align		4
        /*001c*/ 	.word	0xfffffffc


//--------------------- .nv.constant4             --------------------------
	.section	.nv.constant4,"a",@progbits
	.align	8
	.align		8
.nv.constant4:
        /*0000*/ 	.dword	_$_str
	.align		8
        /*0008*/ 	.dword	_$_str_$_2


//--------------------- .text.triton_poi_fused__native_batch_norm_legit_no_training_relu_6 --------------------------
	.section	.text.triton_poi_fused__native_batch_norm_legit_no_training_relu_6,"ax",@progbits
	.align	128
        .global         triton_poi_fused__native_batch_norm_legit_no_training_relu_6
        .type           triton_poi_fused__native_batch_norm_legit_no_training_relu_6,@function
        .size           triton_poi_fused__native_batch_norm_legit_no_training_relu_6,(.L_x_1 - triton_poi_fused__native_batch_norm_legit_no_training_relu_6)
        .other          triton_poi_fused__native_batch_norm_legit_no_training_relu_6,@"STO_CUDA_ENTRY STV_DEFAULT"
triton_poi_fused__native_batch_norm_legit_no_training_relu_6:
.text.triton_poi_fused__native_batch_norm_legit_no_training_relu_6:
[----:B------:R-:W-:Y:S01]  /*0000*/  LDC R1, c[0x0][0x28] ;  /* 0x00000a00ff017b82 */ /* 0x000fe20000000800 */
[----:B------:R-:W1:Y:S07]  /*0010*/  S2R R0, SR_TID.X ;  /* 0x0000000000007919 */ /* 0x000e6e0000002100 */
[----:B------:R-:W2:Y:S01]  /*0020*/  LDC.64 R6, c[0x0][0x220] ;  /* 0x00008800ff067b82 */ /* 0x000ea20000000a00 */
[----:B------:R-:W-:Y:S01]  /*0030*/  ULDC.64 UR4, c[0x0][0x208] ;  /* 0x0000820000047ab9 */ /* 0x000fe20000000a00 */
[----:B------:R-:W3:Y:S06]  /*0040*/  S2R R5, SR_CTAID.X ;  /* 0x0000000000057919 */ /* 0x000eec0000002500 */
[----:B------:R-:W4:Y:S08]  /*0050*/  LDC.64 R8, c[0x0][0x228] ;  /* 0x00008a00ff087b82 */ /* 0x000f300000000a00 */
[----:B------:R-:W5:Y:S01]  /*0060*/  LDC.64 R10, c[0x0][0x230] ;  /* 0x00008c00ff0a7b82 */ /* 0x000f620000000a00 */
[----:B-1----:R-:W-:-:S02]  /*0070*/  SHF.L.U32 R0, R0, 0x1, RZ ;  /* 0x0000000100007819 */ /* 0x002fc400000006ff */
[----:B---3--:R-:W-:Y:S02]  /*0080*/  SHF.R.S32.HI R3, RZ, 0x17, R5 ;  /* 0x00000017ff037819 */ /* 0x008fe40000011405 */
[----:B------:R-:W-:Y:S02]  /*0090*/  LOP3.LUT R0, R0, 0xfe, RZ, 0xc0, !PT ;  /* 0x000000fe00007812 */ /* 0x000fe400078ec0ff */
[----:B------:R-:W-:Y:S02]  /*00a0*/  SGXT R3, R3, 0x1 ;  /* 0x000000010303781a */ /* 0x000fe40000000200 */
[----:B------:R-:W-:-:S04]  /*00b0*/  LEA R0, R5, R0, 0x8 ;  /* 0x0000000005007211 */ /* 0x000fc800078e40ff */
[----:B------:R-:W-:-:S04]  /*00c0*/  LEA.HI R3, R3, R0, RZ, 0x6 ;  /* 0x0000000003037211 */ /* 0x000fc800078f30ff */
[----:B------:R-:W-:-:S05]  /*00d0*/  SHF.R.S32.HI R3, RZ, 0x6, R3 ;  /* 0x00000006ff037819 */ /* 0x000fca0000011403 */
[----:B------:R-:W-:-:S05]  /*00e0*/  IMAD.HI R2, R3, 0x2aaaaaab, RZ ;  /* 0x2aaaaaab03027827 */ /* 0x000fca00078e02ff */
[----:B------:R-:W-:-:S04]  /*00f0*/  SHF.R.U32.HI R5, RZ, 0x1f, R2 ;  /* 0x0000001fff057819 */ /* 0x000fc80000011602 */
[----:B------:R-:W-:Y:S02]  /*0100*/  LEA.HI R2, R2, R5, RZ, 0x1c ;  /* 0x0000000502027211 */ /* 0x000fe400078fe0ff */
[----:B------:R-:W1:Y:S03]  /*0110*/  LDC.64 R4, c[0x0][0x218] ;  /* 0x00008600ff047b82 */ /* 0x000e660000000a00 */
[----:B------:R-:W-:-:S04]  /*0120*/  IMAD R13, R2, -0x60, R3 ;  /* 0xffffffa0020d7824 */ /* 0x000fc800078e0203 */
[C---:B--2---:R-:W-:Y:S01]  /*0130*/  IMAD.WIDE R6, R13.reuse, 0x4, R6 ;  /* 0x000000040d067825 */ /* 0x044fe200078e0206 */
[----:B------:R-:W2:Y:S05]  /*0140*/  LDC.64 R2, c[0x0][0x210] ;  /* 0x00008400ff027b82 */ /* 0x000eaa0000000a00 */
[----:B------:R-:W3:Y:S01]  /*0150*/  LDG.E.EL R6, desc[UR4][R6.64] ;  /* 0x0000000406067981 */ /* 0x000ee2000c2e1900 */
[----:B----4-:R-:W-:-:S04]  /*0160*/  IMAD.WIDE R8, R13, 0x4, R8 ;  /* 0x000000040d087825 */ /* 0x010fc800078e0208 */
[C---:B-----5:R-:W-:Y:S02]  /*0170*/  IMAD.WIDE R10, R13.reuse, 0x4, R10 ;  /* 0x000000040d0a7825 */ /* 0x060fe400078e020a */
[----:B------:R-:W4:Y:S02]  /*0180*/  LDG.E.EL R8, desc[UR4][R8.64] ;  /* 0x0000000408087981 */ /* 0x000f24000c2e1900 */
[----:B-1----:R-:W-:Y:S02]  /*0190*/  IMAD.WIDE R4, R13, 0x4, R4 ;  /* 0x000000040d047825 */ /* 0x002fe400078e0204 */
[----:B------:R-:W4:Y:S04]  /*01a0*/  LDG.E.EL R11, desc[UR4][R10.64] ;  /* 0x000000040a0b7981 */ /* 0x000f28000c2e1900 */
[----:B------:R1:W5:Y:S01]  /*01b0*/  LDG.E.EL R12, desc[UR4][R4.64] ;  /* 0x00000004040c7981 */ /* 0x000362000c2e1900 */
[----:B--2---:R-:W-:-:S06]  /*01c0*/  IMAD.WIDE R2, R0, 0x4, R2 ;  /* 0x0000000400027825 */ /* 0x004fcc00078e0202 */
[----:B------:R-:W5:Y:S01]  /*01d0*/  LDG.E.64 R2, desc[UR4][R2.64] ;  /* 0x0000000402027981 */ /* 0x000f62000c1e1b00 */
[----:B------:R-:W-:Y:S01]  /*01e0*/  HFMA2.MMA R14, -RZ, RZ, 1.625, 0 ;  /* 0x3e800000ff0e7435 */ /* 0x000fe200000001ff */
[----:B-1----:R-:W1:Y:S02]  /*01f0*/  LDC.64 R4, c[0x0][0x238] ;  /* 0x00008e00ff047b82 */ /* 0x002e640000000a00 */
[----:B-1----:R-:W-:-:S04]  /*0200*/  IMAD.WIDE R4, R0, 0x4, R4 ;  /* 0x0000000400047825 */ /* 0x002fc800078e0204 */
[----:B---3--:R-:W-:-:S04]  /*0210*/  FADD R6, R6, 9.9999997473787516356e-06 ;  /* 0x3727c5ac06067421 */ /* 0x008fc80000000000 */
[----:B------:R-:W1:Y:S02]  /*0220*/  MUFU.SQRT R7, R6 ;  /* 0x0000000600077308 */ /* 0x000e640000002000 */
[C---:B-1----:R-:W-:Y:S02]  /*0230*/  FSETP.GT.AND P0, PT, R7.reuse, 8.50705917302346158658e+37, PT ;  /* 0x7e8000000700780b */ /* 0x042fe40003f04000 */
[----:B------:R-:W-:-:S11]  /*0240*/  FSETP.GEU.AND P1, PT, R7, 1.175494350822287508e-38, PT ;  /* 0x008000000700780b */ /* 0x000fd60003f2e000 */
[----:B------:R-:W-:-:S04]  /*0250*/  @P0 FMUL R7, R7, 0.25 ;  /* 0x3e80000007070820 */ /* 0x000fc80000400000 */
[----:B------:R-:W-:-:S06]  /*0260*/  @!P1 FMUL R7, R7, 16777216 ;  /* 0x4b80000007079820 */ /* 0x000fcc0000400000 */
[----:B------:R-:W1:Y:S01]  /*0270*/  MUFU.RCP R7, R7 ;  /* 0x0000000700077308 */ /* 0x000e620000001000 */
[----:B------:R-:W-:Y:S01]  /*0280*/  FSEL R14, R14, 1, P0 ;  /* 0x3f8000000e0e7808 */ /* 0x000fe20000000000 */
[----:B-----5:R-:W-:-:S04]  /*0290*/  FADD R2, R2, -R12 ;  /* 0x8000000c02027221 */ /* 0x020fc80000000000 */
[----:B------:R-:W-:Y:S01]  /*02a0*/  @!P1 FMUL R14, R14, 16777216 ;  /* 0x4b8000000e0e9820 */ /* 0x000fe20000400000 */
[----:B------:R-:W-:-:S03]  /*02b0*/  FADD R3, R3, -R12 ;  /* 0x8000000c03037221 */ /* 0x000fc60000000000 */
[----:B-1----:R-:W-:-:S04]  /*02c0*/  FMUL R14, R7, R14 ;  /* 0x0000000e070e7220 */ /* 0x002fc80000400000 */
[-C--:B------:R-:W-:Y:S01]  /*02d0*/  FMUL R2, R2, R14.reuse ;  /* 0x0000000e02027220 */ /* 0x080fe20000400000 */
[----:B------:R-:W-:-:S03]  /*02e0*/  FMUL R14, R3, R14 ;  /* 0x0000000e030e7220 */ /* 0x000fc60000400000 */
[C-C-:B----4-:R-:W-:Y:S01]  /*02f0*/  FFMA R2, R8.reuse, R2, R11.reuse ;  /* 0x0000000208027223 */ /* 0x150fe2000000000b */
[----:B------:R-:W-:-:S04]  /*0300*/  FFMA R14, R8, R14, R11 ;  /* 0x0000000e080e7223 */ /* 0x000fc8000000000b */
[----:B------:R-:W-:Y:S02]  /*0310*/  FSETP.GEU.AND P0, PT, R2, RZ, PT ;  /* 0x000000ff0200720b */ /* 0x000fe40003f0e000 */
[----:B------:R-:W-:Y:S02]  /*0320*/  FSETP.GEU.AND P1, PT, R14, RZ, PT ;  /* 0x000000ff0e00720b */ /* 0x000fe40003f2e000 */
[----:B------:R-:W-:Y:S02]  /*0330*/  FSEL R2, R2, RZ, P0 ;  /* 0x000000ff02027208 */ /* 0x000fe40000000000 */
[----:B------:R-:W-:-:S05]  /*0340*/  FSEL R3, R14, RZ, P1 ;  /* 0x000000ff0e037208 */ /* 0x000fca0000800000 */
[----:B------:R-:W-:Y:S01]  /*0350*/  STG.E.64 desc[UR4][R4.64], R2 ;  /* 0x0000000204007986 */ /* 0x000fe2000c101b04 */
[----:B------:R-:W-:Y:S05]  /*0360*/  EXIT ;  /* 0x000000000000794d */ /* 0x000fea0003800000 */
.L_x_0:
[----:B------:R-:W-:-:S00]  /*0370*/  BRA `(.L_x_0) ;  /* 0xfffffffc00fc7947 */ /* 0x000fc0000383ffff */
[----:B------:R-:W-:-:S00]  /*0380*/  NOP ;  /* 0x0000000000007918 */ /* 0x000fc00000000000 */
[----:B------:R-:W-:-:S00]  /*0390*/  NOP ;  /* 0x0000000000007918 */ /* 0x000fc00000000000 */
[----:B------:R-:W-:-:S00]  /*03a0*/  NOP ;  /* 0x0000000000007918 */ /* 0x000fc00000000000 */
[----:B------:R-:W-:-:S00]  /*03b0*/  NOP ;  /* 0x0000000000007918 */ /* 0x000fc00000000000 */
[----:B------:R-:W-:-:S00]  /*03c0*/  NOP ;  /* 0x0000000000007918 */ /* 0x000fc00000000000 */
[----:B------:R-:W-:-:S00]  /*03d0*/  NOP ;  /* 0x0000000000007918 */ /* 0x000fc00000000000 */
[----:B------:R-:W-:-:S00]  /*03e0*/  NOP ;  /* 0x0000000000007918 */ /* 0x000fc00000000000 */
[----:B------:R-:W-:-:S00]  /*03f0*/  NOP ;  /* 0x0000000000007918 */ /* 0x000fc00000000000 */
.L_x_1:


//--------------------- .nv.global.init           --------------------------
	.section	.nv.global.init,"aw",@progbits
.nv.global.init:
	.type		_$_str,@object
	.size		_$_str,(_$_str_$_2 - _$_str)
_$_str:
        /*0000*/ 	.byte	0x5f, 0x5f, 0x43, 0x55, 0x44, 0x41, 0x5f, 0x46, 0x54, 0x5a, 0x00
	.type		_$_str_$_2,@object
	.size		_$_str_$_2,(.L_1 - _$_str_$_2)
_$_str_$_2:
        /*000b*/ 	.byte	0x5f, 0x5f, 0x43, 0x55, 0x44, 0x41, 0x5f, 0x50, 0x52, 0x45, 0x43, 0x5f, 0x53, 0x51, 0x52, 0x54
        /*001b*/ 	.byte	0x00
.L_1:


//--------------------- .nv.constant0.triton_poi_fused__native_batch_norm_legit_no_training_relu_6 --------------------------
	.section	.nv.constant0.triton_poi_fused__native_batch_norm_legit_no_training_relu_6,"a",@progbits
	.sectionflags	@""
	.align	4
.nv.constant0.triton_poi_fused__native_batch_norm_legit_no_training_relu_6:
	.zero		580
